	.headerflags	@"EF_CUDA_TEXMODE_UNIFIED EF_CUDA_64BIT_ADDRESS EF_CUDA_ACCELERATORS EF_CUDA_SM90 EF_CUDA_VIRTUAL_SM(EF_CUDA_SM90)"
	.elftype	@"ET_EXEC"


//--------------------- .nv.info                  --------------------------
	.section	.nv.info,"",@"SHT_CUDA_INFO"
	.align	4


	//----- nvinfo : EIATTR_REGCOUNT
	.align		4
        /*0000*/ 	.byte	0x04, 0x2f
        /*0002*/ 	.short	(.L_1 - .L_0)
	.align		4
.L_0:
        /*0004*/ 	.word	index@(triton_poi_fused_convolution_relu_9)
        /*0008*/ 	.word	0x00000020


	//----- nvinfo : EIATTR_MIN_STACK_SIZE
	.align		4
.L_1:
        /*000c*/ 	.byte	0x04, 0x12
        /*000e*/ 	.short	(.L_3 - .L_2)
	.align		4
.L_2:
        /*0010*/ 	.word	index@(triton_poi_fused_convolution_relu_9)
        /*0014*/ 	.word	0x00000000


	//----- nvinfo : EIATTR_FRAME_SIZE
	.align		4
.L_3:
        /*0018*/ 	.byte	0x04, 0x11
        /*001a*/ 	.short	(.L_5 - .L_4)
	.align		4
.L_4:
        /*001c*/ 	.word	index@(triton_poi_fused_convolution_relu_9)
        /*0020*/ 	.word	0x00000000


	//----- nvinfo : EIATTR_MIN_STACK_SIZE
	.align		4
.L_5:
        /*0024*/ 	.byte	0x04, 0x12
        /*0026*/ 	.short	(.L_7 - .L_6)
	.align		4
.L_6:
        /*0028*/ 	.word	index@(triton_poi_fused_convolution_relu_9)
        /*002c*/ 	.word	0x00000000
.L_7:


//--------------------- .nv.info.triton_poi_fused_convolution_relu_9 --------------------------
	.section	.nv.info.triton_poi_fused_convolution_relu_9,"",@"SHT_CUDA_INFO"
	.sectionflags	@""
	.align	4


	//----- nvinfo : EIATTR_CUDA_API_VERSION
	.align		4
        /*0000*/ 	.byte	0x04, 0x37
        /*0002*/ 	.short	(.L_9 - .L_8)
.L_8:
        /*0004*/ 	.word	0x0000007c


	//----- nvinfo : EIATTR_KPARAM_INFO
	.align		4
.L_9:
        /*0008*/ 	.byte	0x04, 0x17
        /*000a*/ 	.short	(.L_11 - .L_10)
.L_10:
        /*000c*/ 	.word	0x00000000
        /*0010*/ 	.short	0x0004
        /*0012*/ 	.short	0x001c
        /*0014*/ 	.byte	0x00, 0xf0, 0x11, 0x00


	//----- nvinfo : EIATTR_KPARAM_INFO
	.align		4
.L_11:
        /*0018*/ 	.byte	0x04, 0x17
        /*001a*/ 	.short	(.L_13 - .L_12)
.L_12:
        /*001c*/ 	.word	0x00000000
        /*0020*/ 	.short	0x0003
        /*0022*/ 	.short	0x0018
        /*0024*/ 	.byte	0x00, 0xf0, 0x11, 0x00


	//----- nvinfo : EIATTR_KPARAM_INFO
	.align		4
.L_13:
        /*0028*/ 	.byte	0x04, 0x17
        /*002a*/ 	.short	(.L_15 - .L_14)
.L_14:
        /*002c*/ 	.word	0x00000000
        /*0030*/ 	.short	0x0002
        /*0032*/ 	.short	0x0010
        /*0034*/ 	.byte	0x00, 0xf4, 0x21, 0x00


	//----- nvinfo : EIATTR_KPARAM_INFO
	.align		4
.L_15:
        /*0038*/ 	.byte	0x04, 0x17
        /*003a*/ 	.short	(.L_17 - .L_16)
.L_16:
        /*003c*/ 	.word	0x00000000
        /*0040*/ 	.short	0x0001
        /*0042*/ 	.short	0x0008
        /*0044*/ 	.byte	0x00, 0xf4, 0x21, 0x00


	//----- nvinfo : EIATTR_KPARAM_INFO
	.align		4
.L_17:
        /*0048*/ 	.byte	0x04, 0x17
        /*004a*/ 	.short	(.L_19 - .L_18)
.L_18:
        /*004c*/ 	.word	0x00000000
        /*0050*/ 	.short	0x0000
        /*0052*/ 	.short	0x0000
        /*0054*/ 	.byte	0x00, 0xf4, 0x21, 0x00


	//----- nvinfo : EIATTR_SPARSE_MMA_MASK
	.align		4
.L_19:
        /*0058*/ 	.byte	0x03, 0x50
        /*005a*/ 	.short	0x0000


	//----- nvinfo : EIATTR_MAXREG_COUNT
	.align		4
        /*005c*/ 	.byte	0x03, 0x1b
        /*005e*/ 	.short	0x00ff


	//----- nvinfo : EIATTR_EXIT_INSTR_OFFSETS
	.align		4
        /*0060*/ 	.byte	0x04, 0x1c
        /*0062*/ 	.short	(.L_21 - .L_20)


	//   ....[0]....
.L_20:
        /*0064*/ 	.word	0x00000dc0


	//   ....[1]....
        /*0068*/ 	.word	0x00000de0


	//----- nvinfo : EIATTR_REQNTID
	.align		4
.L_21:
        /*006c*/ 	.byte	0x04, 0x10
        /*006e*/ 	.short	(.L_23 - .L_22)
.L_22:
        /*0070*/ 	.word	0x00000100
        /*0074*/ 	.word	0x00000001
        /*0078*/ 	.word	0x00000001


	//----- nvinfo : EIATTR_CBANK_PARAM_SIZE
	.align		4
.L_23:
        /*007c*/ 	.byte	0x03, 0x19
        /*007e*/ 	.short	0x0020


	//----- nvinfo : EIATTR_PARAM_CBANK
	.align		4
        /*0080*/ 	.byte	0x04, 0x0a
        /*0082*/ 	.short	(.L_25 - .L_24)
	.align		4
.L_24:
        /*0084*/ 	.word	index@(.nv.constant0.triton_poi_fused_convolution_relu_9)
        /*0088*/ 	.short	0x0210
        /*008a*/ 	.short	0x0020


	//----- nvinfo : EIATTR_SW_WAR
	.align		4
.L_25:
        /*008c*/ 	.byte	0x04, 0x36
        /*008e*/ 	.short	(.L_27 - .L_26)
.L_26:
        /*0090*/ 	.word	0x00000008
.L_27:


//--------------------- .nv.callgraph             --------------------------
	.section	.nv.callgraph,"",@"SHT_CUDA_CALLGRAPH"
	.align	4
	.sectionentsize	8
	.align		4
        /*0000*/ 	.word	0x00000000
	.align		4
        /*0004*/ 	.word	0xffffffff
	.align		4
        /*0008*/ 	.word	0x00000000
	.align		4
        /*000c*/ 	.word	0xfffffffe
	.align		4
        /*0010*/ 	.word	0x00000000
	.align		4
        /*0014*/ 	.word	0xfffffffd
	.align		4
        /*0018*/ 	.word	0x00000000
	.align		4
        /*001c*/ 	.word	0xfffffffc


//--------------------- .text.triton_poi_fused_convolution_relu_9 --------------------------
	.section	.text.triton_poi_fused_convolution_relu_9,"ax",@progbits
	.sectionflags	@"SHF_BARRIERS=1"
	.align	128
        .global         triton_poi_fused_convolution_relu_9
        .type           triton_poi_fused_convolution_relu_9,@function
        .size           triton_poi_fused_convolution_relu_9,(.L_x_1 - triton_poi_fused_convolution_relu_9)
        .other          triton_poi_fused_convolution_relu_9,@"STO_CUDA_ENTRY STV_DEFAULT"
triton_poi_fused_convolution_relu_9:
.text.triton_poi_fused_convolution_relu_9:
[----:B------:R-:W0:Y:S01]  /*0000*/  LDC R1, c[0x0][0x28] ;  /* 0x00000a00ff017b82 */ /* 0x000e220000000800 */
[----:B------:R-:W1:Y:S07]  /*0010*/  S2R R3, SR_TID.X ;  /* 0x0000000000037919 */ /* 0x000e6e0000002100 */
[----:B------:R-:W2:Y:S01]  /*0020*/  LDC.64 R22, c[0x0][0x210] ;  /* 0x00008400ff167b82 */ /* 0x000ea20000000a00 */
[----:B------:R-:W-:Y:S01]  /*0030*/  ULDC.64 UR6, c[0x0][0x208] ;  /* 0x0000820000067ab9 */ /* 0x000fe20000000a00 */
[----:B------:R-:W3:Y:S01]  /*0040*/  S2R R0, SR_CTAID.Y ;  /* 0x0000000000007919 */ /* 0x000ee20000002600 */
[----:B------:R-:W4:Y:S01]  /*0050*/  S2R R21, SR_CTAID.X ;  /* 0x0000000000157919 */ /* 0x000f220000002500 */
[----:B------:R-:W5:Y:S01]  /*0060*/  S2R R20, SR_TID.X ;  /* 0x0000000000147919 */ /* 0x000f620000002100 */
[----:B-1----:R-:W-:Y:S01]  /*0070*/  IMAD.SHL.U32 R2, R3, 0x4, RZ ;  /* 0x0000000403027824 */ /* 0x002fe200078e00ff */
[----:B------:R-:W-:-:S04]  /*0080*/  SHF.R.U32.HI R12, RZ, 0x6, R3 ;  /* 0x00000006ff0c7819 */ /* 0x000fc80000011603 */
[----:B------:R-:W-:Y:S01]  /*0090*/  LOP3.LUT R5, R2, 0xfc, RZ, 0xc0, !PT ;  /* 0x000000fc02057812 */ /* 0x000fe200078ec0ff */
[----:B------:R-:W1:Y:S01]  /*00a0*/  S2UR UR5, SR_CgaCtaId ;  /* 0x00000000000579c3 */ /* 0x000e620000008800 */
[----:B------:R-:W-:Y:S01]  /*00b0*/  SGXT.U32 R12, R12, 0x2 ;  /* 0x000000020c0c781a */ /* 0x000fe20000000000 */
[----:B----4-:R-:W-:Y:S01]  /*00c0*/  IMAD.SHL.U32 R21, R21, 0x10, RZ ;  /* 0x0000001015157824 */ /* 0x010fe200078e00ff */
[----:B---3--:R-:W-:-:S04]  /*00d0*/  PRMT R5, R5, 0x6540, R0 ;  /* 0x0000654005057816 */ /* 0x008fc80000000000 */
[----:B------:R-:W-:Y:S02]  /*00e0*/  SHF.R.S32.HI R4, RZ, 0x1f, R5 ;  /* 0x0000001fff047819 */ /* 0x000fe40000011405 */
[----:B------:R-:W-:Y:S02]  /*00f0*/  ISETP.GE.AND P0, PT, R5, 0x200, PT ;  /* 0x000002000500780c */ /* 0x000fe40003f06270 */
[----:B------:R-:W-:Y:S02]  /*0100*/  LEA.HI R6, R4, R5, RZ, 0x7 ;  /* 0x0000000504067211 */ /* 0x000fe400078f38ff */
[----:B------:R-:W-:-:S03]  /*0110*/  LOP3.LUT R4, R21, R12, RZ, 0xfc, !PT ;  /* 0x0000000c15047212 */ /* 0x000fc600078efcff */
[C---:B------:R-:W-:Y:S01]  /*0120*/  IMAD.SHL.U32 R7, R6.reuse, 0x400, RZ ;  /* 0x0000040006077824 */ /* 0x040fe200078e00ff */
[----:B------:R-:W-:Y:S02]  /*0130*/  LOP3.LUT R6, R6, 0xffffff80, RZ, 0xc0, !PT ;  /* 0xffffff8006067812 */ /* 0x000fe400078ec0ff */
[----:B------:R-:W-:Y:S02]  /*0140*/  ISETP.LT.AND P1, PT, R4, 0x400, !P0 ;  /* 0x000004000400780c */ /* 0x000fe40004721270 */
[----:B------:R-:W-:-:S04]  /*0150*/  LOP3.LUT R7, R7, 0xfffe0000, RZ, 0xc0, !PT ;  /* 0xfffe000007077812 */ /* 0x000fc800078ec0ff */
[----:B------:R-:W-:Y:S01]  /*0160*/  IADD3 R13, R7, R5, -R6 ;  /* 0x00000005070d7210 */ /* 0x000fe20007ffe806 */
[----:B-----5:R-:W-:Y:S01]  /*0170*/  IMAD.SHL.U32 R10, R20, 0x40, RZ ;  /* 0x00000040140a7824 */ /* 0x020fe200078e00ff */
[----:B------:R-:W-:Y:S02]  /*0180*/  SHF.R.U32.HI R11, RZ, 0x6, R20 ;  /* 0x00000006ff0b7819 */ /* 0x000fe40000011614 */
[----:B------:R-:W-:Y:S01]  /*0190*/  CS2R R6, SRZ ;  /* 0x0000000000067805 */ /* 0x000fe2000001ff00 */
[----:B------:R-:W-:Y:S01]  /*01a0*/  IMAD R9, R4, 0x80, R13 ;  /* 0x0000008004097824 */ /* 0x000fe200078e020d */
[----:B------:R-:W-:Y:S02]  /*01b0*/  CS2R R4, SRZ ;  /* 0x0000000000047805 */ /* 0x000fe4000001ff00 */
[----:B------:R-:W-:Y:S01]  /*01c0*/  SGXT.U32 R11, R11, 0x2 ;  /* 0x000000020b0b781a */ /* 0x000fe20000000000 */
[----:B--2---:R-:W-:Y:S01]  /*01d0*/  IMAD.WIDE R8, R9, 0x4, R22 ;  /* 0x0000000409087825 */ /* 0x004fe200078e0216 */
[----:B------:R-:W-:Y:S01]  /*01e0*/  LOP3.LUT R10, R10, 0xfc0, RZ, 0xc0, !PT ;  /* 0x00000fc00a0a7812 */ /* 0x000fe200078ec0ff */
[----:B------:R-:W-:-:S02]  /*01f0*/  UMOV UR4, 0x400 ;  /* 0x0000040000047882 */ /* 0x000fc40000000000 */
[----:B-1----:R-:W-:Y:S01]  /*0200*/  UPRMT UR4, UR5, 0x654, UR4 ;  /* 0x0000065405047896 */ /* 0x002fe20008000004 */
[----:B------:R1:W2:Y:S01]  /*0210*/  @P1 LDG.E.EL.128 R4, desc[UR6][R8.64] ;  /* 0x0000000608041981 */ /* 0x0002a2000c2e1d00 */
[C---:B------:R-:W-:Y:S02]  /*0220*/  LOP3.LUT R28, R10.reuse, R11, RZ, 0xfc, !PT ;  /* 0x0000000b0a1c7212 */ /* 0x040fe400078efcff */
[C---:B------:R-:W-:Y:S02]  /*0230*/  LOP3.LUT R11, R10.reuse, 0x10, RZ, 0xfc, !PT ;  /* 0x000000100a0b7812 */ /* 0x040fe400078efcff */
[----:B------:R-:W-:Y:S02]  /*0240*/  LOP3.LUT R14, R21, 0x4, R12, 0xfe, !PT ;  /* 0x00000004150e7812 */ /* 0x000fe400078efe0c */
[----:B------:R-:W-:Y:S02]  /*0250*/  LEA.HI R25, R10, UR4, RZ, 0x1e ;  /* 0x000000040a197c11 */ /* 0x000fe4000f8ff0ff */
[----:B------:R-:W-:Y:S01]  /*0260*/  LEA.HI R11, R11, UR4, RZ, 0x1e ;  /* 0x000000040b0b7c11 */ /* 0x000fe2000f8ff0ff */
[----:B------:R-:W-:Y:S01]  /*0270*/  IMAD R17, R14, 0x80, R13 ;  /* 0x000000800e117824 */ /* 0x000fe200078e020d */
[----:B-1----:R-:W-:Y:S01]  /*0280*/  LOP3.LUT R8, R10, 0x20, RZ, 0xfc, !PT ;  /* 0x000000200a087812 */ /* 0x002fe200078efcff */
[----:B------:R-:W-:Y:S01]  /*0290*/  IMAD R25, R28, 0x4, R25 ;  /* 0x000000041c197824 */ /* 0x000fe200078e0219 */
[----:B------:R-:W-:Y:S01]  /*02a0*/  LOP3.LUT R9, R10, 0x30, RZ, 0xfc, !PT ;  /* 0x000000300a097812 */ /* 0x000fe200078efcff */
[----:B------:R-:W-:Y:S01]  /*02b0*/  IMAD R24, R28, 0x4, R11 ;  /* 0x000000041c187824 */ /* 0x000fe200078e020b */
[----:B------:R-:W-:-:S02]  /*02c0*/  LEA.HI R29, R8, UR4, RZ, 0x1e ;  /* 0x00000004081d7c11 */ /* 0x000fc4000f8ff0ff */
[----:B------:R-:W-:Y:S02]  /*02d0*/  CS2R R10, SRZ ;  /* 0x00000000000a7805 */ /* 0x000fe4000001ff00 */
[----:B------:R-:W-:Y:S02]  /*02e0*/  ISETP.LT.AND P1, PT, R14, 0x400, !P0 ;  /* 0x000004000e00780c */ /* 0x000fe40004721270 */
[----:B------:R-:W-:Y:S01]  /*02f0*/  LOP3.LUT R16, R21, 0x8, R12, 0xfe, !PT ;  /* 0x0000000815107812 */ /* 0x000fe200078efe0c */
[----:B------:R-:W-:Y:S01]  /*0300*/  IMAD R29, R28, 0x4, R29 ;  /* 0x000000041c1d7824 */ /* 0x000fe200078e021d */
[----:B------:R-:W-:Y:S02]  /*0310*/  LEA.HI R9, R9, UR4, RZ, 0x1e ;  /* 0x0000000409097c11 */ /* 0x000fe4000f8ff0ff */
[----:B------:R-:W-:Y:S01]  /*0320*/  LOP3.LUT R12, R21, 0xc, R12, 0xfe, !PT ;  /* 0x0000000c150c7812 */ /* 0x000fe200078efe0c */
[C---:B------:R-:W-:Y:S01]  /*0330*/  IMAD R27, R16.reuse, 0x80, R13 ;  /* 0x00000080101b7824 */ /* 0x040fe200078e020d */
[----:B------:R-:W-:Y:S01]  /*0340*/  ISETP.LT.AND P2, PT, R16, 0x400, !P0 ;  /* 0x000004001000780c */ /* 0x000fe20004741270 */
[----:B------:R-:W-:Y:S01]  /*0350*/  IMAD R28, R28, 0x4, R9 ;  /* 0x000000041c1c7824 */ /* 0x000fe200078e0209 */
[----:B------:R-:W-:Y:S01]  /*0360*/  CS2R R8, SRZ ;  /* 0x0000000000087805 */ /* 0x000fe2000001ff00 */
[C---:B------:R-:W-:Y:S01]  /*0370*/  IMAD R13, R12.reuse, 0x80, R13 ;  /* 0x000000800c0d7824 */ /* 0x040fe200078e020d */
[----:B------:R-:W-:Y:S01]  /*0380*/  ISETP.LT.AND P0, PT, R12, 0x400, !P0 ;  /* 0x000004000c00780c */ /* 0x000fe20004701270 */
[----:B------:R-:W-:Y:S01]  /*0390*/  IMAD.WIDE R16, R17, 0x4, R22 ;  /* 0x0000000411107825 */ /* 0x000fe200078e0216 */
[----:B------:R-:W-:-:S03]  /*03a0*/  CS2R R14, SRZ ;  /* 0x00000000000e7805 */ /* 0x000fc6000001ff00 */
[--C-:B------:R-:W-:Y:S01]  /*03b0*/  IMAD.WIDE R26, R27, 0x4, R22.reuse ;  /* 0x000000041b1a7825 */ /* 0x100fe200078e0216 */
[----:B------:R1:W3:Y:S03]  /*03c0*/  @P1 LDG.E.EL.128 R8, desc[UR6][R16.64] ;  /* 0x0000000610081981 */ /* 0x0002e6000c2e1d00 */
[----:B------:R-:W-:Y:S01]  /*03d0*/  IMAD.WIDE R22, R13, 0x4, R22 ;  /* 0x000000040d167825 */ /* 0x000fe200078e0216 */
[----:B------:R-:W-:Y:S02]  /*03e0*/  CS2R R12, SRZ ;  /* 0x00000000000c7805 */ /* 0x000fe4000001ff00 */
[----:B------:R-:W-:Y:S02]  /*03f0*/  CS2R R18, SRZ ;  /* 0x0000000000127805 */ /* 0x000fe4000001ff00 */
[----:B-1----:R-:W-:Y:S02]  /*0400*/  CS2R R16, SRZ ;  /* 0x0000000000107805 */ /* 0x002fe4000001ff00 */
[----:B------:R-:W4:Y:S04]  /*0410*/  @P2 LDG.E.EL.128 R12, desc[UR6][R26.64] ;  /* 0x000000061a0c2981 */ /* 0x000f28000c2e1d00 */
[----:B------:R1:W5:Y:S02]  /*0420*/  @P0 LDG.E.EL.128 R16, desc[UR6][R22.64] ;  /* 0x0000000616100981 */ /* 0x000364000c2e1d00 */
[----:B-1----:R-:W-:-:S02]  /*0430*/  SHF.R.S32.HI R23, RZ, 0x17, R0 ;  /* 0x00000017ff177819 */ /* 0x002fc40000011400 */
[----:B------:R-:W-:Y:S02]  /*0440*/  PRMT R22, R3, 0x6540, R0 ;  /* 0x0000654003167816 */ /* 0x000fe40000000000 */
[----:B------:R-:W-:Y:S02]  /*0450*/  SGXT R23, R23, 0x1 ;  /* 0x000000011717781a */ /* 0x000fe40000000200 */
[----:B------:R-:W-:Y:S01]  /*0460*/  ISETP.GE.AND P0, PT, R22, 0x200, PT ;  /* 0x000002001600780c */ /* 0x000fe20003f06270 */
[----:B--2---:R1:W-:Y:S04]  /*0470*/  STS [R25], R4 ;  /* 0x0000000419007388 */ /* 0x0043e80000000800 */
[----:B------:R2:W-:Y:S01]  /*0480*/  STS [R24+0x40], R5 ;  /* 0x0000400518007388 */ /* 0x0005e20000000800 */
[----:B-1----:R-:W-:-:S03]  /*0490*/  LEA.HI R4, R23, R22, RZ, 0x7 ;  /* 0x0000001617047211 */ /* 0x002fc600078f38ff */
[----:B------:R1:W-:Y:S01]  /*04a0*/  STS [R29+0x80], R6 ;  /* 0x000080061d007388 */ /* 0x0003e20000000800 */
[----:B------:R-:W-:-:S03]  /*04b0*/  LOP3.LUT R27, R4, 0xffffff80, RZ, 0xc0, !PT ;  /* 0xffffff80041b7812 */ /* 0x000fc600078ec0ff */
[----:B------:R1:W-:Y:S02]  /*04c0*/  STS [R28+0xc0], R7 ;  /* 0x0000c0071c007388 */ /* 0x0003e40000000800 */
[----:B------:R-:W-:Y:S02]  /*04d0*/  IMAD.IADD R4, R22, 0x1, -R27 ;  /* 0x0000000116047824 */ /* 0x000fe400078e0a1b */
[----:B------:R-:W1:Y:S01]  /*04e0*/  LDC.64 R26, c[0x0][0x218] ;  /* 0x00008600ff1a7b82 */ /* 0x000e620000000a00 */
[----:B---3--:R3:W-:Y:S04]  /*04f0*/  STS [R25+0x10], R8 ;  /* 0x0000100819007388 */ /* 0x0087e80000000800 */
[----:B------:R1:W-:Y:S04]  /*0500*/  STS [R24+0x50], R9 ;  /* 0x0000500918007388 */ /* 0x0003e80000000800 */
[----:B------:R-:W-:Y:S04]  /*0510*/  STS [R29+0x90], R10 ;  /* 0x0000900a1d007388 */ /* 0x000fe80000000800 */
[----:B------:R-:W-:Y:S04]  /*0520*/  STS [R28+0xd0], R11 ;  /* 0x0000d00b1c007388 */ /* 0x000fe80000000800 */
[----:B----4-:R-:W-:Y:S04]  /*0530*/  STS [R25+0x20], R12 ;  /* 0x0000200c19007388 */ /* 0x010fe80000000800 */
[----:B------:R-:W-:Y:S04]  /*0540*/  STS [R24+0x60], R13 ;  /* 0x0000600d18007388 */ /* 0x000fe80000000800 */
[----:B------:R-:W-:Y:S04]  /*0550*/  STS [R29+0xa0], R14 ;  /* 0x0000a00e1d007388 */ /* 0x000fe80000000800 */
[----:B------:R-:W-:Y:S04]  /*0560*/  STS [R28+0xe0], R15 ;  /* 0x0000e00f1c007388 */ /* 0x000fe80000000800 */
[----:B-----5:R-:W-:Y:S04]  /*0570*/  STS [R25+0x30], R16 ;  /* 0x0000301019007388 */ /* 0x020fe80000000800 */
[----:B------:R-:W-:Y:S04]  /*0580*/  STS [R24+0x70], R17 ;  /* 0x0000701118007388 */ /* 0x000fe80000000800 */
[----:B------:R-:W-:Y:S04]  /*0590*/  STS [R29+0xb0], R18 ;  /* 0x0000b0121d007388 */ /* 0x000fe80000000800 */
[----:B------:R4:W-:Y:S01]  /*05a0*/  STS [R28+0xf0], R19 ;  /* 0x0000f0131c007388 */ /* 0x0009e20000000800 */
[----:B01----:R-:W-:-:S04]  /*05b0*/  IMAD.WIDE R26, R4, 0x4, R26 ;  /* 0x00000004041a7825 */ /* 0x003fc800078e021a */
[----:B------:R-:W-:Y:S01]  /*05c0*/  IMAD.MOV.U32 R4, RZ, RZ, RZ ;  /* 0x000000ffff047224 */ /* 0x000fe200078e00ff */
[----:B------:R-:W-:Y:S06]  /*05d0*/  BAR.SYNC.DEFER_BLOCKING 0x0 ;  /* 0x0000000000007b1d */ /* 0x000fec0000010000 */
[----:B------:R0:W5:Y:S01]  /*05e0*/  @!P0 LDG.E.EL R4, desc[UR6][R26.64] ;  /* 0x000000061a048981 */ /* 0x000162000c2e1900 */
[----:B--2---:R-:W-:-:S05]  /*05f0*/  IMAD.SHL.U32 R5, R20, 0x4, RZ ;  /* 0x0000000414057824 */ /* 0x004fca00078e00ff */
[----:B------:R-:W-:-:S04]  /*0600*/  LOP3.LUT R5, R5, 0x3fc, RZ, 0xc0, !PT ;  /* 0x000003fc05057812 */ /* 0x000fc800078ec0ff */
[C---:B------:R-:W-:Y:S02]  /*0610*/  LOP3.LUT R6, R5.reuse, 0x400, RZ, 0xfc, !PT ;  /* 0x0000040005067812 */ /* 0x040fe400078efcff */
[C---:B------:R-:W-:Y:S02]  /*0620*/  LOP3.LUT R7, R5.reuse, 0x800, RZ, 0xfc, !PT ;  /* 0x0000080005077812 */ /* 0x040fe400078efcff */
[----:B---3--:R-:W-:Y:S02]  /*0630*/  LOP3.LUT R8, R5, 0xc00, RZ, 0xfc, !PT ;  /* 0x00000c0005087812 */ /* 0x008fe400078efcff */
[----:B------:R-:W-:Y:S02]  /*0640*/  SHF.R.U32.HI R9, RZ, 0x2, R3 ;  /* 0x00000002ff097819 */ /* 0x000fe40000011603 */
[----:B------:R-:W-:Y:S02]  /*0650*/  SHF.R.U32.HI R6, RZ, 0x2, R6 ;  /* 0x00000002ff067819 */ /* 0x000fe40000011606 */
[----:B------:R-:W-:-:S02]  /*0660*/  SHF.R.U32.HI R7, RZ, 0x2, R7 ;  /* 0x00000002ff077819 */ /* 0x000fc40000011607 */
[----:B------:R-:W-:Y:S02]  /*0670*/  SHF.R.U32.HI R8, RZ, 0x2, R8 ;  /* 0x00000002ff087819 */ /* 0x000fe40000011608 */
[----:B----4-:R-:W-:Y:S02]  /*0680*/  SGXT.U32 R19, R9, 0x6 ;  /* 0x000000060913781a */ /* 0x010fe40000000000 */
[----:B------:R-:W-:Y:S02]  /*0690*/  LOP3.LUT R20, R20, 0xfc, RZ, 0xc0, !PT ;  /* 0x000000fc14147812 */ /* 0x000fe400078ec0ff */
[----:B------:R-:W-:Y:S02]  /*06a0*/  LOP3.LUT R6, R6, 0x1fc, RZ, 0xc0, !PT ;  /* 0x000001fc06067812 */ /* 0x000fe400078ec0ff */
[----:B------:R-:W-:Y:S02]  /*06b0*/  LOP3.LUT R7, R7, 0x2fc, RZ, 0xc0, !PT ;  /* 0x000002fc07077812 */ /* 0x000fe400078ec0ff */
[----:B------:R-:W-:Y:S01]  /*06c0*/  LOP3.LUT R9, R8, 0x3fc, RZ, 0xc0, !PT ;  /* 0x000003fc08097812 */ /* 0x000fe200078ec0ff */
[----:B------:R-:W-:-:S02]  /*06d0*/  VIADD R20, R20, UR4 ;  /* 0x0000000414147c36 */ /* 0x000fc40008000000 */
[----:B------:R-:W-:Y:S02]  /*06e0*/  VIADD R6, R6, UR4 ;  /* 0x0000000406067c36 */ /* 0x000fe40008000000 */
[----:B------:R-:W-:Y:S02]  /*06f0*/  VIADD R8, R7, UR4 ;  /* 0x0000000407087c36 */ /* 0x000fe40008000000 */
[----:B------:R-:W-:Y:S02]  /*0700*/  VIADD R10, R9, UR4 ;  /* 0x00000004090a7c36 */ /* 0x000fe40008000000 */
[C---:B------:R-:W-:Y:S02]  /*0710*/  IMAD R17, R5.reuse, 0x4, R20 ;  /* 0x0000000405117824 */ /* 0x040fe400078e0214 */
[C---:B------:R-:W-:Y:S02]  /*0720*/  IMAD R9, R5.reuse, 0x4, R6 ;  /* 0x0000000405097824 */ /* 0x040fe400078e0206 */
[C---:B------:R-:W-:Y:S01]  /*0730*/  IMAD R25, R5.reuse, 0x4, R8 ;  /* 0x0000000405197824 */ /* 0x040fe200078e0208 */
[----:B------:R-:W-:Y:S01]  /*0740*/  LDS R6, [R17+0xc] ;  /* 0x00000c0011067984 */ /* 0x000fe20000000800 */
[----:B0-----:R-:W-:-:S03]  /*0750*/  IMAD R26, R5, 0x4, R10 ;  /* 0x00000004051a7824 */ /* 0x001fc600078e020a */
[----:B------:R-:W-:Y:S04]  /*0760*/  LDS R20, [R9+0x1000] ;  /* 0x0010000009147984 */ /* 0x000fe80000000800 */
[----:B------:R-:W-:Y:S04]  /*0770*/  LDS R22, [R9+0x1004] ;  /* 0x0010040009167984 */ /* 0x000fe80000000800 */
[----:B------:R-:W-:Y:S04]  /*0780*/  LDS R23, [R9+0x1008] ;  /* 0x0010080009177984 */ /* 0x000fe80000000800 */
[----:B------:R-:W-:Y:S04]  /*0790*/  LDS R24, [R9+0x100c] ;  /* 0x00100c0009187984 */ /* 0x000fe80000000800 */
[----:B------:R-:W-:Y:S04]  /*07a0*/  LDS R11, [R25+0x2000] ;  /* 0x00200000190b7984 */ /* 0x000fe80000000800 */
[----:B------:R-:W-:Y:S04]  /*07b0*/  LDS R16, [R25+0x2004] ;  /* 0x0020040019107984 */ /* 0x000fe80000000800 */
[----:B------:R-:W-:Y:S04]  /*07c0*/  LDS R18, [R25+0x2008] ;  /* 0x0020080019127984 */ /* 0x000fe80000000800 */
[----:B------:R0:W-:Y:S04]  /*07d0*/  LDS R10, [R25+0x200c] ;  /* 0x00200c00190a7984 */ /* 0x0001e80000000800 */
[----:B------:R-:W-:Y:S04]  /*07e0*/  LDS R7, [R17+0x8] ;  /* 0x0000080011077984 */ /* 0x000fe80000000800 */
[----:B------:R-:W-:Y:S04]  /*07f0*/  LDS R8, [R17+0x4] ;  /* 0x0000040011087984 */ /* 0x000fe80000000800 */
[----:B------:R-:W-:Y:S04]  /*0800*/  LDS R5, [R17] ;  /* 0x0000000011057984 */ /* 0x000fe80000000800 */
[----:B------:R-:W-:Y:S04]  /*0810*/  LDS R13, [R26+0x3000] ;  /* 0x003000001a0d7984 */ /* 0x000fe80000000800 */
[----:B------:R-:W-:Y:S04]  /*0820*/  LDS R15, [R26+0x3004] ;  /* 0x003004001a0f7984 */ /* 0x000fe80000000800 */
[----:B------:R-:W-:Y:S04]  /*0830*/  LDS R14, [R26+0x3008] ;  /* 0x003008001a0e7984 */ /* 0x000fe80000000800 */
[----:B------:R-:W-:Y:S01]  /*0840*/  LDS R12, [R26+0x300c] ;  /* 0x00300c001a0c7984 */ /* 0x000fe20000000800 */
[----:B------:R-:W-:-:S04]  /*0850*/  LOP3.LUT R3, R3, 0xff, RZ, 0xc0, !PT ;  /* 0x000000ff03037812 */ /* 0x000fc800078ec0ff */
[----:B------:R-:W-:Y:S01]  /*0860*/  LEA R27, R3, UR4, 0x3 ;  /* 0x00000004031b7c11 */ /* 0x000fe2000f8e18ff */
[----:B------:R-:W-:Y:S01]  /*0870*/  BAR.SYNC.DEFER_BLOCKING 0x0 ;  /* 0x0000000000007b1d */ /* 0x000fe20000010000 */
[C---:B------:R-:W-:Y:S02]  /*0880*/  LEA R28, R19.reuse, UR4, 0x3 ;  /* 0x00000004131c7c11 */ /* 0x040fe4000f8e18ff */
[----:B------:R-:W-:-:S04]  /*0890*/  LOP3.LUT R3, R19, 0x40, RZ, 0xfc, !PT ;  /* 0x0000004013037812 */ /* 0x000fc800078efcff */
[----:B0-----:R-:W-:Y:S02]  /*08a0*/  LEA R25, R3, UR4, 0x3 ;  /* 0x0000000403197c11 */ /* 0x001fe4000f8e18ff */
[----:B------:R-:W-:Y:S02]  /*08b0*/  LOP3.LUT R21, R21, 0xc, R2, 0xf8, !PT ;  /* 0x0000000c15157812 */ /* 0x000fe400078ef802 */
[----:B------:R-:W0:Y:S02]  /*08c0*/  LDC.64 R2, c[0x0][0x220] ;  /* 0x00008800ff027b82 */ /* 0x000e240000000a00 */
[----:B------:R-:W-:Y:S01]  /*08d0*/  ISETP.GE.AND P0, PT, R21, 0x400, PT ;  /* 0x000004001500780c */ /* 0x000fe20003f06270 */
[----:B-----5:R-:W-:Y:S05]  /*08e0*/  STS [R27], R4 ;  /* 0x000000041b007388 */ /* 0x020fea0000000800 */
[----:B------:R-:W-:Y:S06]  /*08f0*/  BAR.SYNC.DEFER_BLOCKING 0x0 ;  /* 0x0000000000007b1d */ /* 0x000fec0000010000 */
[----:B------:R-:W1:Y:S04]  /*0900*/  LDS R9, [R28] ;  /* 0x000000001c097984 */ /* 0x000e680000000800 */
[----:B------:R-:W2:Y:S01]  /*0910*/  LDS R25, [R25] ;  /* 0x0000000019197984 */ /* 0x000ea20000000800 */
[CC--:B-1----:R-:W-:Y:S01]  /*0920*/  FSETP.GEU.AND P4, PT, R8.reuse, -R9.reuse, PT ;  /* 0x800000090800720b */ /* 0x0c2fe20003f8e000 */
[--C-:B------:R-:W-:Y:S01]  /*0930*/  FADD R8, R8, R9.reuse ;  /* 0x0000000908087221 */ /* 0x100fe20000000000 */
[CC--:B------:R-:W-:Y:S01]  /*0940*/  FSETP.GEU.AND P3, PT, R7.reuse, -R9.reuse, PT ;  /* 0x800000090700720b */ /* 0x0c0fe20003f6e000 */
[--C-:B------:R-:W-:Y:S01]  /*0950*/  FADD R7, R7, R9.reuse ;  /* 0x0000000907077221 */ /* 0x100fe20000000000 */
[CC--:B------:R-:W-:Y:S01]  /*0960*/  FSETP.GEU.AND P2, PT, R6.reuse, -R9.reuse, PT ;  /* 0x800000090600720b */ /* 0x0c0fe20003f4e000 */
[--C-:B------:R-:W-:Y:S01]  /*0970*/  FADD R4, R6, R9.reuse ;  /* 0x0000000906047221 */ /* 0x100fe20000000000 */
[C---:B------:R-:W-:Y:S01]  /*0980*/  FSETP.GEU.AND P5, PT, R5.reuse, -R9, PT ;  /* 0x800000090500720b */ /* 0x040fe20003fae000 */
[----:B------:R-:W-:Y:S01]  /*0990*/  FADD R9, R5, R9 ;  /* 0x0000000905097221 */ /* 0x000fe20000000000 */
[----:B------:R-:W-:-:S02]  /*09a0*/  LOP3.LUT R5, R19, 0x80, RZ, 0xfc, !PT ;  /* 0x0000008013057812 */ /* 0x000fc400078efcff */
[----:B------:R-:W-:Y:S01]  /*09b0*/  PRMT R6, R19, 0x6540, R0 ;  /* 0x0000654013067816 */ /* 0x000fe20000000000 */
[----:B------:R-:W-:Y:S01]  /*09c0*/  IMAD.SHL.U32 R0, R0, 0x100, RZ ;  /* 0x0000010000007824 */ /* 0x000fe200078e00ff */
[----:B------:R-:W-:-:S04]  /*09d0*/  LEA R17, R5, UR4, 0x3 ;  /* 0x0000000405117c11 */ /* 0x000fc8000f8e18ff */
[----:B------:R-:W-:Y:S02]  /*09e0*/  LOP3.LUT R28, R0, 0x40, R19, 0xfe, !PT ;  /* 0x00000040001c7812 */ /* 0x000fe400078efe13 */
[----:B------:R-:W-:Y:S01]  /*09f0*/  LOP3.LUT R26, R0, 0x80, R19, 0xfe, !PT ;  /* 0x00000080001a7812 */ /* 0x000fe200078efe13 */
[----:B------:R-:W1:Y:S01]  /*0a00*/  LDS R17, [R17] ;  /* 0x0000000011117984 */ /* 0x000e620000000800 */
[----:B------:R-:W-:Y:S02]  /*0a10*/  LOP3.LUT R0, R0, 0xc0, R19, 0xfe, !PT ;  /* 0x000000c000007812 */ /* 0x000fe400078efe13 */
[----:B------:R-:W-:-:S04]  /*0a20*/  LOP3.LUT R19, R19, 0xc0, RZ, 0xfc, !PT ;  /* 0x000000c013137812 */ /* 0x000fc800078efcff */
[----:B------:R-:W-:-:S06]  /*0a30*/  LEA R19, R19, UR4, 0x3 ;  /* 0x0000000413137c11 */ /* 0x000fcc000f8e18ff */
[----:B------:R-:W3:Y:S01]  /*0a40*/  LDS R19, [R19] ;  /* 0x0000000013137984 */ /* 0x000ee20000000800 */
[C---:B------:R-:W-:Y:S01]  /*0a50*/  ISETP.LT.AND P1, PT, R6.reuse, 0x200, !P0 ;  /* 0x000002000600780c */ /* 0x040fe20004721270 */
[----:B------:R-:W-:Y:S01]  /*0a60*/  IMAD R27, R6, 0x400, R21 ;  /* 0x00000400061b7824 */ /* 0x000fe200078e0215 */
[----:B------:R-:W-:Y:S02]  /*0a70*/  SEL R6, R7, RZ, P3 ;  /* 0x000000ff07067207 */ /* 0x000fe40001800000 */
[----:B------:R-:W-:Y:S02]  /*0a80*/  SEL R7, R4, RZ, P2 ;  /* 0x000000ff04077207 */ /* 0x000fe40001000000 */
[----:B------:R-:W-:Y:S02]  /*0a90*/  SEL R5, R8, RZ, P4 ;  /* 0x000000ff08057207 */ /* 0x000fe40002000000 */
[----:B------:R-:W-:Y:S01]  /*0aa0*/  SEL R4, R9, RZ, P5 ;  /* 0x000000ff09047207 */ /* 0x000fe20002800000 */
[----:B0-----:R-:W-:Y:S01]  /*0ab0*/  IMAD.WIDE R8, R27, 0x4, R2 ;  /* 0x000000041b087825 */ /* 0x001fe200078e0202 */
[----:B--2---:R-:W-:-:S03]  /*0ac0*/  FSETP.GEU.AND P3, PT, R20, -R25, PT ;  /* 0x800000191400720b */ /* 0x004fc60003f6e000 */
[--C-:B------:R-:W-:Y:S01]  /*0ad0*/  FADD R20, R20, R25.reuse ;  /* 0x0000001914147221 */ /* 0x100fe20000000000 */
[CC--:B------:R-:W-:Y:S01]  /*0ae0*/  FSETP.GEU.AND P4, PT, R24.reuse, -R25.reuse, PT ;  /* 0x800000191800720b */ /* 0x0c0fe20003f8e000 */
[----:B------:R0:W-:Y:S01]  /*0af0*/  @P1 STG.E.128 desc[UR6][R8.64], R4 ;  /* 0x0000000408001986 */ /* 0x0001e2000c101d06 */
[--C-:B------:R-:W-:Y:S01]  /*0b00*/  FADD R24, R24, R25.reuse ;  /* 0x0000001918187221 */ /* 0x100fe20000000000 */
[CC--:B------:R-:W-:Y:S02]  /*0b10*/  FSETP.GEU.AND P6, PT, R23.reuse, -R25.reuse, PT ;  /* 0x800000191700720b */ /* 0x0c0fe40003fce000 */
[----:B------:R-:W-:Y:S02]  /*0b20*/  FSETP.GEU.AND P5, PT, R22, -R25, PT ;  /* 0x800000191600720b */ /* 0x000fe40003fae000 */
[----:B------:R-:W-:Y:S02]  /*0b30*/  ISETP.LT.AND P1, PT, R28, 0x200, !P0 ;  /* 0x000002001c00780c */ /* 0x000fe40004721270 */
[----:B------:R-:W-:Y:S01]  /*0b40*/  ISETP.LT.AND P2, PT, R26, 0x200, !P0 ;  /* 0x000002001a00780c */ /* 0x000fe20004741270 */
[--C-:B0-----:R-:W-:Y:S01]  /*0b50*/  FADD R6, R23, R25.reuse ;  /* 0x0000001917067221 */ /* 0x101fe20000000000 */
[----:B------:R-:W-:Y:S01]  /*0b60*/  FADD R5, R22, R25 ;  /* 0x0000001916057221 */ /* 0x000fe20000000000 */
[----:B------:R-:W-:Y:S01]  /*0b70*/  IMAD R9, R26, 0x400, R21 ;  /* 0x000004001a097824 */ /* 0x000fe200078e0215 */
[----:B------:R-:W-:Y:S01]  /*0b80*/  SEL R4, R20, RZ, P3 ;  /* 0x000000ff14047207 */ /* 0x000fe20001800000 */
[----:B-1----:R-:W-:Y:S01]  /*0b90*/  FADD R8, R16, R17 ;  /* 0x0000001110087221 */ /* 0x002fe20000000000 */
[----:B------:R-:W-:-:S02]  /*0ba0*/  SEL R6, R6, RZ, P6 ;  /* 0x000000ff06067207 */ /* 0x000fc40003000000 */
[----:B------:R-:W-:Y:S02]  /*0bb0*/  SEL R7, R24, RZ, P4 ;  /* 0x000000ff18077207 */ /* 0x000fe40002000000 */
[CC--:B------:R-:W-:Y:S01]  /*0bc0*/  FSETP.GEU.AND P6, PT, R11.reuse, -R17.reuse, PT ;  /* 0x800000110b00720b */ /* 0x0c0fe20003fce000 */
[----:B------:R-:W-:Y:S01]  /*0bd0*/  FADD R11, R11, R17 ;  /* 0x000000110b0b7221 */ /* 0x000fe20000000000 */
[-C--:B------:R-:W-:Y:S01]  /*0be0*/  FSETP.GEU.AND P3, PT, R18, -R17.reuse, PT ;  /* 0x800000111200720b */ /* 0x080fe20003f6e000 */
[----:B------:R-:W-:Y:S01]  /*0bf0*/  IMAD R23, R28, 0x400, R21 ;  /* 0x000004001c177824 */ /* 0x000fe200078e0215 */
[-C--:B------:R-:W-:Y:S01]  /*0c00*/  FSETP.GEU.AND P4, PT, R16, -R17.reuse, PT ;  /* 0x800000111000720b */ /* 0x080fe20003f8e000 */
[--C-:B------:R-:W-:Y:S01]  /*0c10*/  FADD R18, R18, R17.reuse ;  /* 0x0000001112127221 */ /* 0x100fe20000000000 */
[----:B------:R-:W-:Y:S01]  /*0c20*/  SEL R5, R5, RZ, P5 ;  /* 0x000000ff05057207 */ /* 0x000fe20002800000 */
[C---:B------:R-:W-:Y:S01]  /*0c30*/  FADD R22, R10.reuse, R17 ;  /* 0x000000110a167221 */ /* 0x040fe20000000000 */
[----:B------:R-:W-:Y:S01]  /*0c40*/  FSETP.GEU.AND P5, PT, R10, -R17, PT ;  /* 0x800000110a00720b */ /* 0x000fe20003fae000 */
[C---:B------:R-:W-:Y:S01]  /*0c50*/  IMAD R25, R0.reuse, 0x400, R21 ;  /* 0x0000040000197824 */ /* 0x040fe200078e0215 */
[----:B------:R-:W-:Y:S01]  /*0c60*/  ISETP.LT.AND P0, PT, R0, 0x200, !P0 ;  /* 0x000002000000780c */ /* 0x000fe20004701270 */
[----:B------:R-:W-:Y:S01]  /*0c70*/  IMAD.WIDE R20, R9, 0x4, R2 ;  /* 0x0000000409147825 */ /* 0x000fe200078e0202 */
[----:B------:R-:W-:-:S02]  /*0c80*/  SEL R9, R8, RZ, P4 ;  /* 0x000000ff08097207 */ /* 0x000fc40002000000 */
[----:B------:R-:W-:Y:S01]  /*0c90*/  SEL R8, R11, RZ, P6 ;  /* 0x000000ff0b087207 */ /* 0x000fe20003000000 */
[----:B------:R-:W-:Y:S01]  /*0ca0*/  IMAD.WIDE R16, R23, 0x4, R2 ;  /* 0x0000000417107825 */ /* 0x000fe200078e0202 */
[----:B------:R-:W-:Y:S02]  /*0cb0*/  SEL R10, R18, RZ, P3 ;  /* 0x000000ff120a7207 */ /* 0x000fe40001800000 */
[----:B------:R-:W-:Y:S02]  /*0cc0*/  SEL R11, R22, RZ, P5 ;  /* 0x000000ff160b7207 */ /* 0x000fe40002800000 */
[----:B------:R0:W-:Y:S01]  /*0cd0*/  @P1 STG.E.128 desc[UR6][R16.64], R4 ;  /* 0x0000000410001986 */ /* 0x0001e2000c101d06 */
[CC--:B---3--:R-:W-:Y:S01]  /*0ce0*/  FSETP.GEU.AND P3, PT, R15.reuse, -R19.reuse, PT ;  /* 0x800000130f00720b */ /* 0x0c8fe20003f6e000 */
[--C-:B------:R-:W-:Y:S01]  /*0cf0*/  FADD R15, R15, R19.reuse ;  /* 0x000000130f0f7221 */ /* 0x100fe20000000000 */
[-C--:B------:R-:W-:Y:S01]  /*0d00*/  FSETP.GEU.AND P1, PT, R12, -R19.reuse, PT ;  /* 0x800000130c00720b */ /* 0x080fe20003f2e000 */
[----:B------:R0:W-:Y:S01]  /*0d10*/  @P2 STG.E.128 desc[UR6][R20.64], R8 ;  /* 0x0000000814002986 */ /* 0x0001e2000c101d06 */
[-C--:B------:R-:W-:Y:S01]  /*0d20*/  FSETP.GEU.AND P2, PT, R14, -R19.reuse, PT ;  /* 0x800000130e00720b */ /* 0x080fe20003f4e000 */
[--C-:B------:R-:W-:Y:S01]  /*0d30*/  FADD R12, R12, R19.reuse ;  /* 0x000000130c0c7221 */ /* 0x100fe20000000000 */
[--C-:B------:R-:W-:Y:S01]  /*0d40*/  FADD R14, R14, R19.reuse ;  /* 0x000000130e0e7221 */ /* 0x100fe20000000000 */
[C---:B------:R-:W-:Y:S01]  /*0d50*/  FADD R0, R13.reuse, R19 ;  /* 0x000000130d007221 */ /* 0x040fe20000000000 */
[----:B------:R-:W-:-:S02]  /*0d60*/  FSETP.GEU.AND P4, PT, R13, -R19, PT ;  /* 0x800000130d00720b */ /* 0x000fc40003f8e000 */
[----:B------:R-:W-:Y:S01]  /*0d70*/  SEL R13, R15, RZ, P3 ;  /* 0x000000ff0f0d7207 */ /* 0x000fe20001800000 */
[----:B------:R-:W-:Y:S01]  /*0d80*/  IMAD.WIDE R2, R25, 0x4, R2 ;  /* 0x0000000419027825 */ /* 0x000fe200078e0202 */
[----:B------:R-:W-:Y:S02]  /*0d90*/  SEL R15, R12, RZ, P1 ;  /* 0x000000ff0c0f7207 */ /* 0x000fe40000800000 */
[----:B------:R-:W-:Y:S02]  /*0da0*/  SEL R14, R14, RZ, P2 ;  /* 0x000000ff0e0e7207 */ /* 0x000fe40001000000 */
[----:B------:R-:W-:Y:S01]  /*0db0*/  SEL R12, R0, RZ, P4 ;  /* 0x000000ff000c7207 */ /* 0x000fe20002000000 */
[----:B0-----:R-:W-:Y:S06]  /*0dc0*/  @!P0 EXIT ;  /* 0x000000000000894d */ /* 0x001fec0003800000 */
[----:B------:R-:W-:Y:S01]  /*0dd0*/  STG.E.128 desc[UR6][R2.64], R12 ;  /* 0x0000000c02007986 */ /* 0x000fe2000c101d06 */
[----:B------:R-:W-:Y:S05]  /*0de0*/  EXIT ;  /* 0x000000000000794d */ /* 0x000fea0003800000 */
.L_x_0:
[----:B------:R-:W-:-:S00]  /*0df0*/  BRA `(.L_x_0) ;  /* 0xfffffffc00fc7947 */ /* 0x000fc0000383ffff */
[----:B------:R-:W-:-:S00]  /*0e00*/  NOP ;  /* 0x0000000000007918 */ /* 0x000fc00000000000 */
[----:B------:R-:W-:-:S00]  /*0e10*/  NOP ;  /* 0x0000000000007918 */ /* 0x000fc00000000000 */
[----:B------:R-:W-:-:S00]  /*0e20*/  NOP ;  /* 0x0000000000007918 */ /* 0x000fc00000000000 */
[----:B------:R-:W-:-:S00]  /*0e30*/  NOP ;  /* 0x0000000000007918 */ /* 0x000fc00000000000 */
[----:B------:R-:W-:-:S00]  /*0e40*/  NOP ;  /* 0x0000000000007918 */ /* 0x000fc00000000000 */
[----:B------:R-:W-:-:S00]  /*0e50*/  NOP ;  /* 0x0000000000007918 */ /* 0x000fc00000000000 */
[----:B------:R-:W-:-:S00]  /*0e60*/  NOP ;  /* 0x0000000000007918 */ /* 0x000fc00000000000 */
[----:B------:R-:W-:-:S00]  /*0e70*/  NOP ;  /* 0x0000000000007918 */ /* 0x000fc00000000000 */
.L_x_1:


//--------------------- .nv.shared.triton_poi_fused_convolution_relu_9 --------------------------
	.section	.nv.shared.triton_poi_fused_convolution_relu_9,"aw",@nobits
	.sectionflags	@""
	.align	16
	.zero		1024


//--------------------- .nv.constant0.triton_poi_fused_convolution_relu_9 --------------------------
	.section	.nv.constant0.triton_poi_fused_convolution_relu_9,"a",@progbits
	.sectionflags	@""
	.align	4
.nv.constant0.triton_poi_fused_convolution_relu_9:
	.zero		560
